	.headerflags	@"EF_CUDA_TEXMODE_UNIFIED EF_CUDA_64BIT_ADDRESS EF_CUDA_SM89 EF_CUDA_VIRTUAL_SM(EF_CUDA_SM89)"
	.elftype	@"ET_EXEC"


//--------------------- .nv.info                  --------------------------
	.section	.nv.info,"",@"SHT_CUDA_INFO"
	.align	4


	//----- nvinfo : EIATTR_REGCOUNT
	.align		4
        /*0000*/ 	.byte	0x04, 0x2f
        /*0002*/ 	.short	(.L_1 - .L_0)
	.align		4
.L_0:
        /*0004*/ 	.word	index@(_rms_layernorm_backward_0d1d2d3d4d5c6d7c8d9d10d11)
        /*0008*/ 	.word	0x00000030


	//----- nvinfo : EIATTR_MAX_STACK_SIZE
	.align		4
.L_1:
        /*000c*/ 	.byte	0x04, 0x23
        /*000e*/ 	.short	(.L_3 - .L_2)
	.align		4
.L_2:
        /*0010*/ 	.word	index@(_rms_layernorm_backward_0d1d2d3d4d5c6d7c8d9d10d11)
        /*0014*/ 	.word	0x00000000


	//----- nvinfo : EIATTR_MIN_STACK_SIZE
	.align		4
.L_3:
        /*0018*/ 	.byte	0x04, 0x12
        /*001a*/ 	.short	(.L_5 - .L_4)
	.align		4
.L_4:
        /*001c*/ 	.word	index@(_rms_layernorm_backward_0d1d2d3d4d5c6d7c8d9d10d11)
        /*0020*/ 	.word	0x00000000


	//----- nvinfo : EIATTR_FRAME_SIZE
	.align		4
.L_5:
        /*0024*/ 	.byte	0x04, 0x11
        /*0026*/ 	.short	(.L_7 - .L_6)
	.align		4
.L_6:
        /*0028*/ 	.word	index@(_rms_layernorm_backward_0d1d2d3d4d5c6d7c8d9d10d11)
        /*002c*/ 	.word	0x00000000
.L_7:


//--------------------- .nv.info._rms_layernorm_backward_0d1d2d3d4d5c6d7c8d9d10d11 --------------------------
	.section	.nv.info._rms_layernorm_backward_0d1d2d3d4d5c6d7c8d9d10d11,"",@"SHT_CUDA_INFO"
	.align	4


	//----- nvinfo : EIATTR_CUDA_API_VERSION
	.align		4
        /*0000*/ 	.byte	0x04, 0x37
        /*0002*/ 	.short	(.L_9 - .L_8)
.L_8:
        /*0004*/ 	.word	0x00000079


	//----- nvinfo : EIATTR_PARAM_CBANK
	.align		4
.L_9:
        /*0008*/ 	.byte	0x04, 0x0a
        /*000a*/ 	.short	(.L_11 - .L_10)
	.align		4
.L_10:
        /*000c*/ 	.word	index@(.nv.constant0._rms_layernorm_backward_0d1d2d3d4d5c6d7c8d9d10d11)
        /*0010*/ 	.short	0x0160
        /*0012*/ 	.short	0x0044


	//----- nvinfo : EIATTR_CBANK_PARAM_SIZE
	.align		4
.L_11:
        /*0014*/ 	.byte	0x03, 0x19
        /*0016*/ 	.short	0x0044


	//----- nvinfo : EIATTR_KPARAM_INFO
	.align		4
        /*0018*/ 	.byte	0x04, 0x17
        /*001a*/ 	.short	(.L_13 - .L_12)
.L_12:
        /*001c*/ 	.word	0x00000000
        /*0020*/ 	.short	0x0009
        /*0022*/ 	.short	0x0040
        /*0024*/ 	.byte	0x00, 0xf0, 0x11, 0x00


	//----- nvinfo : EIATTR_KPARAM_INFO
	.align		4
.L_13:
        /*0028*/ 	.byte	0x04, 0x17
        /*002a*/ 	.short	(.L_15 - .L_14)
.L_14:
        /*002c*/ 	.word	0x00000000
        /*0030*/ 	.short	0x0008
        /*0032*/ 	.short	0x003c
        /*0034*/ 	.byte	0x00, 0xf0, 0x11, 0x00


	//----- nvinfo : EIATTR_KPARAM_INFO
	.align		4
.L_15:
        /*0038*/ 	.byte	0x04, 0x17
        /*003a*/ 	.short	(.L_17 - .L_16)
.L_16:
        /*003c*/ 	.word	0x00000000
        /*0040*/ 	.short	0x0007
        /*0042*/ 	.short	0x0038
        /*0044*/ 	.byte	0x00, 0xf0, 0x11, 0x00


	//----- nvinfo : EIATTR_KPARAM_INFO
	.align		4
.L_17:
        /*0048*/ 	.byte	0x04, 0x17
        /*004a*/ 	.short	(.L_19 - .L_18)
.L_18:
        /*004c*/ 	.word	0x00000000
        /*0050*/ 	.short	0x0006
        /*0052*/ 	.short	0x0030
        /*0054*/ 	.byte	0x00, 0xf0, 0x21, 0x00


	//----- nvinfo : EIATTR_KPARAM_INFO
	.align		4
.L_19:
        /*0058*/ 	.byte	0x04, 0x17
        /*005a*/ 	.short	(.L_21 - .L_20)
.L_20:
        /*005c*/ 	.word	0x00000000
        /*0060*/ 	.short	0x0005
        /*0062*/ 	.short	0x0028
        /*0064*/ 	.byte	0x00, 0xf0, 0x21, 0x00


	//----- nvinfo : EIATTR_KPARAM_INFO
	.align		4
.L_21:
        /*0068*/ 	.byte	0x04, 0x17
        /*006a*/ 	.short	(.L_23 - .L_22)
.L_22:
        /*006c*/ 	.word	0x00000000
        /*0070*/ 	.short	0x0004
        /*0072*/ 	.short	0x0020
        /*0074*/ 	.byte	0x00, 0xf0, 0x21, 0x00


	//----- nvinfo : EIATTR_KPARAM_INFO
	.align		4
.L_23:
        /*0078*/ 	.byte	0x04, 0x17
        /*007a*/ 	.short	(.L_25 - .L_24)
.L_24:
        /*007c*/ 	.word	0x00000000
        /*0080*/ 	.short	0x0003
        /*0082*/ 	.short	0x0018
        /*0084*/ 	.byte	0x00, 0xf0, 0x11, 0x00


	//----- nvinfo : EIATTR_KPARAM_INFO
	.align		4
.L_25:
        /*0088*/ 	.byte	0x04, 0x17
        /*008a*/ 	.short	(.L_27 - .L_26)
.L_26:
        /*008c*/ 	.word	0x00000000
        /*0090*/ 	.short	0x0002
        /*0092*/ 	.short	0x0010
        /*0094*/ 	.byte	0x00, 0xf0, 0x21, 0x00


	//----- nvinfo : EIATTR_KPARAM_INFO
	.align		4
.L_27:
        /*0098*/ 	.byte	0x04, 0x17
        /*009a*/ 	.short	(.L_29 - .L_28)
.L_28:
        /*009c*/ 	.word	0x00000000
        /*00a0*/ 	.short	0x0001
        /*00a2*/ 	.short	0x0008
        /*00a4*/ 	.byte	0x00, 0xf0, 0x11, 0x00


	//----- nvinfo : EIATTR_KPARAM_INFO
	.align		4
.L_29:
        /*00a8*/ 	.byte	0x04, 0x17
        /*00aa*/ 	.short	(.L_31 - .L_30)
.L_30:
        /*00ac*/ 	.word	0x00000000
        /*00b0*/ 	.short	0x0000
        /*00b2*/ 	.short	0x0000
        /*00b4*/ 	.byte	0x00, 0xf0, 0x21, 0x00


	//----- nvinfo : EIATTR_MAXREG_COUNT
	.align		4
.L_31:
        /*00b8*/ 	.byte	0x03, 0x1b
        /*00ba*/ 	.short	0x00ff


	//----- nvinfo : EIATTR_COOP_GROUP_MASK_REGIDS
	.align		4
        /*00bc*/ 	.byte	0x04, 0x29
        /*00be*/ 	.short	(.L_33 - .L_32)


	//   ....[0]....
.L_32:
        /*00c0*/ 	.word	0xffffffff


	//   ....[1]....
        /*00c4*/ 	.word	0xffffffff


	//   ....[2]....
        /*00c8*/ 	.word	0xffffffff


	//   ....[3]....
        /*00cc*/ 	.word	0xffffffff


	//   ....[4]....
        /*00d0*/ 	.word	0xffffffff


	//   ....[5]....
        /*00d4*/ 	.word	0xffffffff


	//   ....[6]....
        /*00d8*/ 	.word	0xffffffff


	//   ....[7]....
        /*00dc*/ 	.word	0xffffffff


	//----- nvinfo : EIATTR_COOP_GROUP_INSTR_OFFSETS
	.align		4
.L_33:
        /*00e0*/ 	.byte	0x04, 0x28
        /*00e2*/ 	.short	(.L_35 - .L_34)


	//   ....[0]....
.L_34:
        /*00e4*/ 	.word	0x00000b90


	//   ....[1]....
        /*00e8*/ 	.word	0x00000bb0


	//   ....[2]....
        /*00ec*/ 	.word	0x00000bd0


	//   ....[3]....
        /*00f0*/ 	.word	0x00000bf0


	//   ....[4]....
        /*00f4*/ 	.word	0x00000c10


	//   ....[5]....
        /*00f8*/ 	.word	0x00000c60


	//   ....[6]....
        /*00fc*/ 	.word	0x00000c80


	//   ....[7]....
        /*0100*/ 	.word	0x00000cb0


	//----- nvinfo : EIATTR_EXIT_INSTR_OFFSETS
	.align		4
.L_35:
        /*0104*/ 	.byte	0x04, 0x1c
        /*0106*/ 	.short	(.L_37 - .L_36)


	//   ....[0]....
.L_36:
        /*0108*/ 	.word	0x00001280


	//   ....[1]....
        /*010c*/ 	.word	0x000012a0


	//----- nvinfo : EIATTR_MAX_THREADS
	.align		4
.L_37:
        /*0110*/ 	.byte	0x04, 0x05
        /*0112*/ 	.short	(.L_39 - .L_38)
.L_38:
        /*0114*/ 	.word	0x00000100
        /*0118*/ 	.word	0x00000001
        /*011c*/ 	.word	0x00000001
.L_39:


//--------------------- .nv.constant0._rms_layernorm_backward_0d1d2d3d4d5c6d7c8d9d10d11 --------------------------
	.section	.nv.constant0._rms_layernorm_backward_0d1d2d3d4d5c6d7c8d9d10d11,"a",@progbits
	.align	4
.nv.constant0._rms_layernorm_backward_0d1d2d3d4d5c6d7c8d9d10d11:
	.zero		420


//--------------------- .text._rms_layernorm_backward_0d1d2d3d4d5c6d7c8d9d10d11 --------------------------
	.section	.text._rms_layernorm_backward_0d1d2d3d4d5c6d7c8d9d10d11,"ax",@progbits
	.sectionflags	@"SHF_BARRIERS=1"
	.sectioninfo	@"SHI_REGISTERS=48"
	.align	128
        .global         _rms_layernorm_backward_0d1d2d3d4d5c6d7c8d9d10d11
        .type           _rms_layernorm_backward_0d1d2d3d4d5c6d7c8d9d10d11,@function
        .size           _rms_layernorm_backward_0d1d2d3d4d5c6d7c8d9d10d11,(.L_x_1 - _rms_layernorm_backward_0d1d2d3d4d5c6d7c8d9d10d11)
        .other          _rms_layernorm_backward_0d1d2d3d4d5c6d7c8d9d10d11,@"STO_CUDA_ENTRY STV_DEFAULT"
_rms_layernorm_backward_0d1d2d3d4d5c6d7c8d9d10d11:
.text._rms_layernorm_backward_0d1d2d3d4d5c6d7c8d9d10d11:
[----:B------:R-:W-:-:S02]  /*0000*/  MOV R1, c[0x0][0x28] ;  /* 0x00000a0000017a02 */ /* 0x000fc40000000f00 */
[----:B------:R-:W0:Y:S01]  /*0010*/  S2R R21, SR_TID.X ;  /* 0x0000000000157919 */ /* 0x000e220000002100 */
[----:B------:R-:W-:Y:S01]  /*0020*/  MOV R5, 0x2 ;  /* 0x0000000200057802 */ /* 0x000fe20000000f00 */
[----:B------:R-:W-:Y:S01]  /*0030*/  CS2R R28, SRZ ;  /* 0x00000000001c7805 */ /* 0x000fe2000001ff00 */
[----:B------:R-:W-:Y:S01]  /*0040*/  CS2R R30, SRZ ;  /* 0x00000000001e7805 */ /* 0x000fe2000001ff00 */
[----:B------:R-:W1:Y:S01]  /*0050*/  S2R R22, SR_CTAID.X ;  /* 0x0000000000167919 */ /* 0x000e620000002500 */
[----:B------:R-:W-:Y:S01]  /*0060*/  CS2R R24, SRZ ;  /* 0x0000000000187805 */ /* 0x000fe2000001ff00 */
[----:B------:R-:W-:Y:S01]  /*0070*/  CS2R R26, SRZ ;  /* 0x00000000001a7805 */ /* 0x000fe2000001ff00 */
[----:B------:R-:W-:Y:S01]  /*0080*/  ULDC.64 UR4, c[0x0][0x118] ;  /* 0x0000460000047ab9 */ /* 0x000fe20000000a00 */
[----:B0-----:R-:W-:-:S04]  /*0090*/  SHF.L.U32 R0, R21, 0x3, RZ ;  /* 0x0000000315007819 */ /* 0x001fc800000006ff */
[----:B------:R-:W-:Y:S01]  /*00a0*/  LOP3.LUT R33, R0, 0x7f8, RZ, 0xc0, !PT ;  /* 0x000007f800217812 */ /* 0x000fe200078ec0ff */
[----:B-1----:R-:W-:-:S03]  /*00b0*/  IMAD R2, R22, c[0x0][0x168], RZ ;  /* 0x00005a0016027a24 */ /* 0x002fc600078e02ff */
[----:B------:R-:W-:Y:S01]  /*00c0*/  ISETP.GE.AND P2, PT, R33, c[0x0][0x19c], PT ;  /* 0x0000670021007a0c */ /* 0x000fe20003f46270 */
[----:B------:R-:W-:-:S04]  /*00d0*/  IMAD.WIDE R2, R2, R5, c[0x0][0x160] ;  /* 0x0000580002027625 */ /* 0x000fc800078e0205 */
[----:B------:R-:W-:-:S04]  /*00e0*/  IMAD.WIDE.U32 R6, R33, R5, c[0x0][0x180] ;  /* 0x0000600021067625 */ /* 0x000fc800078e0005 */
[C---:B------:R-:W-:Y:S01]  /*00f0*/  IMAD.WIDE.U32 R2, R33.reuse, 0x2, R2 ;  /* 0x0000000221027825 */ /* 0x040fe200078e0002 */
[----:B------:R-:W-:-:S03]  /*0100*/  LOP3.LUT R0, R33, 0x800, RZ, 0xfc, !PT ;  /* 0x0000080021007812 */ /* 0x000fc600078efcff */
[----:B------:R0:W2:Y:S04]  /*0110*/  @!P2 LDG.E.128 R24, [R6.64] ;  /* 0x000000040618a981 */ /* 0x0000a8000c1e1d00 */
[----:B------:R-:W3:Y:S01]  /*0120*/  @!P2 LDG.E.128 R28, [R2.64] ;  /* 0x00000004021ca981 */ /* 0x000ee2000c1e1d00 */
[----:B------:R-:W-:Y:S01]  /*0130*/  ISETP.GE.AND P1, PT, R0, c[0x0][0x19c], PT ;  /* 0x0000670000007a0c */ /* 0x000fe20003f26270 */
[----:B------:R-:W-:Y:S01]  /*0140*/  CS2R R16, SRZ ;  /* 0x0000000000107805 */ /* 0x000fe2000001ff00 */
[----:B------:R-:W-:Y:S01]  /*0150*/  CS2R R18, SRZ ;  /* 0x0000000000127805 */ /* 0x000fe2000001ff00 */
[----:B------:R-:W-:Y:S01]  /*0160*/  IMAD R4, R22, c[0x0][0x178], RZ ;  /* 0x00005e0016047a24 */ /* 0x000fe200078e02ff */
[----:B------:R-:W-:Y:S01]  /*0170*/  CS2R R12, SRZ ;  /* 0x00000000000c7805 */ /* 0x000fe2000001ff00 */
[----:B------:R-:W-:-:S02]  /*0180*/  CS2R R14, SRZ ;  /* 0x00000000000e7805 */ /* 0x000fc4000001ff00 */
[----:B------:R-:W-:Y:S01]  /*0190*/  IMAD.WIDE R4, R4, R5, c[0x0][0x170] ;  /* 0x00005c0004047625 */ /* 0x000fe200078e0205 */
[----:B------:R-:W-:Y:S01]  /*01a0*/  CS2R R8, SRZ ;  /* 0x0000000000087805 */ /* 0x000fe2000001ff00 */
[----:B------:R-:W-:-:S04]  /*01b0*/  CS2R R10, SRZ ;  /* 0x00000000000a7805 */ /* 0x000fc8000001ff00 */
[----:B------:R0:W4:Y:S01]  /*01c0*/  @!P1 LDG.E.128 R16, [R6.64+0x1000] ;  /* 0x0010000406109981 */ /* 0x000122000c1e1d00 */
[----:B------:R-:W-:-:S03]  /*01d0*/  IMAD.WIDE.U32 R32, R33, 0x2, R4 ;  /* 0x0000000221207825 */ /* 0x000fc600078e0004 */
[----:B------:R-:W5:Y:S01]  /*01e0*/  @!P1 LDG.E.128 R12, [R2.64+0x1000] ;  /* 0x00100004020c9981 */ /* 0x000f62000c1e1d00 */
[----:B------:R-:W-:-:S03]  /*01f0*/  MOV R23, 0x4 ;  /* 0x0000000400177802 */ /* 0x000fc60000000f00 */
[----:B------:R1:W4:Y:S01]  /*0200*/  @!P2 LDG.E.128 R8, [R32.64] ;  /* 0x000000042008a981 */ /* 0x000322000c1e1d00 */
[----:B------:R-:W-:Y:S01]  /*0210*/  CS2R R4, SRZ ;  /* 0x0000000000047805 */ /* 0x000fe2000001ff00 */
[----:B0-----:R-:W-:Y:S01]  /*0220*/  CS2R R6, SRZ ;  /* 0x0000000000067805 */ /* 0x001fe2000001ff00 */
[----:B------:R-:W-:-:S05]  /*0230*/  IMAD.WIDE R22, R22, R23, c[0x0][0x188] ;  /* 0x0000620016167625 */ /* 0x000fca00078e0217 */
[----:B------:R0:W4:Y:S04]  /*0240*/  LDG.E R0, [R22.64] ;  /* 0x0000000416007981 */ /* 0x000128000c1e1900 */
[----:B------:R1:W4:Y:S01]  /*0250*/  @!P1 LDG.E.128 R4, [R32.64+0x1000] ;  /* 0x0010000420049981 */ /* 0x000322000c1e1d00 */
[----:B------:R-:W-:Y:S02]  /*0260*/  LOP3.LUT P0, RZ, R21, 0x1f, RZ, 0xc0, !PT ;  /* 0x0000001f15ff7812 */ /* 0x000fe4000780c0ff */
[----:B------:R-:W-:-:S04]  /*0270*/  SHF.R.U32.HI R42, RZ, 0x3, R21 ;  /* 0x00000003ff2a7819 */ /* 0x000fc80000011615 */
[----:B------:R-:W-:Y:S02]  /*0280*/  LOP3.LUT R42, R42, 0x1c, RZ, 0xc0, !PT ;  /* 0x0000001c2a2a7812 */ /* 0x000fe400078ec0ff */
[----:B--2---:R-:W-:Y:S02]  /*0290*/  SEL R36, R25, RZ, !P2 ;  /* 0x000000ff19247207 */ /* 0x004fe40005000000 */
[----:B---3--:R-:W-:Y:S02]  /*02a0*/  SEL R29, R29, RZ, !P2 ;  /* 0x000000ff1d1d7207 */ /* 0x008fe40005000000 */
[----:B------:R-:W-:Y:S02]  /*02b0*/  SEL R34, R24, RZ, !P2 ;  /* 0x000000ff18227207 */ /* 0x000fe40005000000 */
[----:B------:R-:W-:Y:S02]  /*02c0*/  SEL R30, R30, RZ, !P2 ;  /* 0x000000ff1e1e7207 */ /* 0x000fe40005000000 */
[----:B------:R-:W-:-:S02]  /*02d0*/  SEL R37, R26, RZ, !P2 ;  /* 0x000000ff1a257207 */ /* 0x000fc40005000000 */
[----:B------:R-:W-:Y:S02]  /*02e0*/  SHF.L.U32 R24, R29, 0x10, RZ ;  /* 0x000000101d187819 */ /* 0x000fe400000006ff */
[----:B0-----:R-:W-:Y:S02]  /*02f0*/  SHF.L.U32 R23, R36, 0x10, RZ ;  /* 0x0000001024177819 */ /* 0x001fe400000006ff */
[----:B------:R-:W-:Y:S02]  /*0300*/  SEL R28, R28, RZ, !P2 ;  /* 0x000000ff1c1c7207 */ /* 0x000fe40005000000 */
[----:B------:R-:W-:Y:S02]  /*0310*/  SEL R31, R31, RZ, !P2 ;  /* 0x000000ff1f1f7207 */ /* 0x000fe40005000000 */
[----:B------:R-:W-:Y:S02]  /*0320*/  SHF.L.U32 R26, R30, 0x10, RZ ;  /* 0x000000101e1a7819 */ /* 0x000fe400000006ff */
[----:B------:R-:W-:-:S02]  /*0330*/  SHF.L.U32 R25, R37, 0x10, RZ ;  /* 0x0000001025197819 */ /* 0x000fc400000006ff */
[----:B------:R-:W-:Y:S01]  /*0340*/  SEL R22, R27, RZ, !P2 ;  /* 0x000000ff1b167207 */ /* 0x000fe20005000000 */
[----:B------:R-:W-:Y:S01]  /*0350*/  FMUL R27, R24, R23 ;  /* 0x00000017181b7220 */ /* 0x000fe20000400000 */
[C---:B------:R-:W-:Y:S02]  /*0360*/  SHF.L.U32 R35, R28.reuse, 0x10, RZ ;  /* 0x000000101c237819 */ /* 0x040fe400000006ff */
[----:B------:R-:W-:Y:S02]  /*0370*/  PRMT R23, R28, 0x7632, R23 ;  /* 0x000076321c177816 */ /* 0x000fe40000000017 */
[----:B------:R-:W-:Y:S02]  /*0380*/  SHF.L.U32 R20, R34, 0x10, RZ ;  /* 0x0000001022147819 */ /* 0x000fe400000006ff */
[----:B------:R-:W-:Y:S02]  /*0390*/  PRMT R24, R29, 0x7632, R24 ;  /* 0x000076321d187816 */ /* 0x000fe40000000018 */
[----:B------:R-:W-:Y:S01]  /*03a0*/  PRMT R28, R31, 0x7632, R28 ;  /* 0x000076321f1c7816 */ /* 0x000fe2000000001c */
[----:B------:R-:W-:Y:S01]  /*03b0*/  FMUL R25, R26, R25 ;  /* 0x000000191a197220 */ /* 0x000fe20000400000 */
[----:B------:R-:W-:-:S02]  /*03c0*/  PRMT R29, R34, 0x7632, R29 ;  /* 0x00007632221d7816 */ /* 0x000fc4000000001d */
[----:B-1----:R-:W-:Y:S02]  /*03d0*/  PRMT R32, R22, 0x7632, R32 ;  /* 0x0000763216207816 */ /* 0x002fe40000000020 */
[----:B------:R-:W-:Y:S02]  /*03e0*/  SHF.L.U32 R39, R31, 0x10, RZ ;  /* 0x000000101f277819 */ /* 0x000fe400000006ff */
[----:B------:R-:W-:Y:S02]  /*03f0*/  PRMT R26, R30, 0x7632, R26 ;  /* 0x000076321e1a7816 */ /* 0x000fe4000000001a */
[----:B------:R-:W-:Y:S01]  /*0400*/  PRMT R31, R37, 0x7632, R31 ;  /* 0x00007632251f7816 */ /* 0x000fe2000000001f */
[----:B------:R-:W-:Y:S01]  /*0410*/  FMUL R20, R35, R20 ;  /* 0x0000001423147220 */ /* 0x000fe20000400000 */
[----:B------:R-:W-:Y:S02]  /*0420*/  PRMT R30, R36, 0x7632, R30 ;  /* 0x00007632241e7816 */ /* 0x000fe4000000001e */
[----:B------:R-:W-:-:S02]  /*0430*/  SHF.L.U32 R22, R22, 0x10, RZ ;  /* 0x0000001016167819 */ /* 0x000fc400000006ff */
[----:B------:R-:W-:Y:S01]  /*0440*/  SHF.L.U32 R41, R28, 0x10, RZ ;  /* 0x000000101c297819 */ /* 0x000fe200000006ff */
[----:B------:R-:W-:Y:S01]  /*0450*/  IMAD.U32 R35, R24, 0x10000, RZ ;  /* 0x0001000018237824 */ /* 0x000fe200078e00ff */
[----:B------:R-:W-:Y:S02]  /*0460*/  SHF.L.U32 R33, R23, 0x10, RZ ;  /* 0x0000001017217819 */ /* 0x000fe400000006ff */
[----:B------:R-:W-:Y:S02]  /*0470*/  SHF.L.U32 R28, R29, 0x10, RZ ;  /* 0x000000101d1c7819 */ /* 0x000fe400000006ff */
[----:B------:R-:W-:Y:S02]  /*0480*/  SHF.L.U32 R32, R32, 0x10, RZ ;  /* 0x0000001020207819 */ /* 0x000fe400000006ff */
[----:B------:R-:W-:Y:S02]  /*0490*/  SHF.L.U32 R37, R26, 0x10, RZ ;  /* 0x000000101a257819 */ /* 0x000fe400000006ff */
[----:B------:R-:W-:Y:S01]  /*04a0*/  SHF.L.U32 R24, R31, 0x10, RZ ;  /* 0x000000101f187819 */ /* 0x000fe200000006ff */
[----:B------:R-:W-:Y:S01]  /*04b0*/  FMUL R23, R39, R22 ;  /* 0x0000001627177220 */ /* 0x000fe20000400000 */
[----:B------:R-:W-:-:S02]  /*04c0*/  SHF.L.U32 R26, R30, 0x10, RZ ;  /* 0x000000101e1a7819 */ /* 0x000fc400000006ff */
[----:B----4-:R-:W-:Y:S01]  /*04d0*/  SEL R31, R16, RZ, !P1 ;  /* 0x000000ff101f7207 */ /* 0x010fe20004800000 */
[----:B------:R-:W-:Y:S01]  /*04e0*/  FMUL R28, R33, R28 ;  /* 0x0000001c211c7220 */ /* 0x000fe20000400000 */
[----:B-----5:R-:W-:Y:S01]  /*04f0*/  SEL R16, R12, RZ, !P1 ;  /* 0x000000ff0c107207 */ /* 0x020fe20004800000 */
[----:B------:R-:W-:Y:S01]  /*0500*/  FMUL R22, R41, R32 ;  /* 0x0000002029167220 */ /* 0x000fe20000400000 */
[----:B------:R-:W-:Y:S02]  /*0510*/  SEL R32, R17, RZ, !P1 ;  /* 0x000000ff11207207 */ /* 0x000fe40004800000 */
[----:B------:R-:W-:Y:S01]  /*0520*/  SEL R33, R18, RZ, !P1 ;  /* 0x000000ff12217207 */ /* 0x000fe20004800000 */
[----:B------:R-:W-:Y:S01]  /*0530*/  FMUL R26, R35, R26 ;  /* 0x0000001a231a7220 */ /* 0x000fe20000400000 */
[----:B------:R-:W-:Y:S01]  /*0540*/  SEL R17, R13, RZ, !P1 ;  /* 0x000000ff0d117207 */ /* 0x000fe20004800000 */
[----:B------:R-:W-:Y:S01]  /*0550*/  IMAD.U32 R35, R16, 0x10000, RZ ;  /* 0x0001000010237824 */ /* 0x000fe200078e00ff */
[----:B------:R-:W-:-:S02]  /*0560*/  SEL R29, R14, RZ, !P1 ;  /* 0x000000ff0e1d7207 */ /* 0x000fc40004800000 */
[----:B------:R-:W-:Y:S02]  /*0570*/  SHF.L.U32 R14, R31, 0x10, RZ ;  /* 0x000000101f0e7819 */ /* 0x000fe400000006ff */
[----:B------:R-:W-:Y:S02]  /*0580*/  SHF.L.U32 R12, R33, 0x10, RZ ;  /* 0x00000010210c7819 */ /* 0x000fe400000006ff */
[----:B------:R-:W-:Y:S02]  /*0590*/  PRMT R31, R31, 0x7632, R31 ;  /* 0x000076321f1f7816 */ /* 0x000fe4000000001f */
[----:B------:R-:W-:Y:S02]  /*05a0*/  PRMT R16, R16, 0x7632, R16 ;  /* 0x0000763210107816 */ /* 0x000fe40000000010 */
[----:B------:R-:W-:Y:S02]  /*05b0*/  SHF.L.U32 R13, R32, 0x10, RZ ;  /* 0x00000010200d7819 */ /* 0x000fe400000006ff */
[----:B------:R-:W-:-:S02]  /*05c0*/  SHF.L.U32 R34, R17, 0x10, RZ ;  /* 0x0000001011227819 */ /* 0x000fc400000006ff */
[----:B------:R-:W-:Y:S02]  /*05d0*/  SEL R18, R19, RZ, !P1 ;  /* 0x000000ff13127207 */ /* 0x000fe40004800000 */
[----:B------:R-:W-:Y:S02]  /*05e0*/  PRMT R33, R33, 0x7632, R33 ;  /* 0x0000763221217816 */ /* 0x000fe40000000021 */
[----:B------:R-:W-:Y:S02]  /*05f0*/  SEL R19, R8, RZ, !P2 ;  /* 0x000000ff08137207 */ /* 0x000fe40005000000 */
[----:B------:R-:W-:Y:S02]  /*0600*/  PRMT R32, R32, 0x7632, R32 ;  /* 0x0000763220207816 */ /* 0x000fe40000000020 */
[----:B------:R-:W-:Y:S02]  /*0610*/  PRMT R17, R17, 0x7632, R17 ;  /* 0x0000763211117816 */ /* 0x000fe40000000011 */
[----:B------:R-:W-:-:S02]  /*0620*/  SEL R30, R15, RZ, !P1 ;  /* 0x000000ff0f1e7207 */ /* 0x000fc40004800000 */
[----:B------:R-:W-:Y:S02]  /*0630*/  SHF.L.U32 R31, R31, 0x10, RZ ;  /* 0x000000101f1f7819 */ /* 0x000fe400000006ff */
[----:B------:R-:W-:Y:S02]  /*0640*/  SHF.L.U32 R16, R16, 0x10, RZ ;  /* 0x0000001010107819 */ /* 0x000fe400000006ff */
[----:B------:R-:W-:Y:S02]  /*0650*/  SHF.L.U32 R8, R18, 0x10, RZ ;  /* 0x0000001012087819 */ /* 0x000fe400000006ff */
[----:B------:R-:W-:Y:S02]  /*0660*/  SHF.L.U32 R15, R33, 0x10, RZ ;  /* 0x00000010210f7819 */ /* 0x000fe400000006ff */
[----:B------:R-:W-:Y:S02]  /*0670*/  SHF.L.U32 R32, R32, 0x10, RZ ;  /* 0x0000001020207819 */ /* 0x000fe400000006ff */
[----:B------:R-:W-:-:S02]  /*0680*/  SHF.L.U32 R33, R17, 0x10, RZ ;  /* 0x0000001011217819 */ /* 0x000fc400000006ff */
[----:B------:R-:W-:Y:S01]  /*0690*/  PRMT R18, R19, 0x7632, R18 ;  /* 0x0000763213127816 */ /* 0x000fe20000000012 */
[----:B------:R-:W-:Y:S01]  /*06a0*/  FMUL R24, R37, R24 ;  /* 0x0000001825187220 */ /* 0x000fe20000400000 */
[----:B------:R-:W-:Y:S01]  /*06b0*/  FMUL R17, R16, R31 ;  /* 0x0000001f10117220 */ /* 0x000fe20000400000 */
[----:B------:R-:W-:Y:S01]  /*06c0*/  SHF.L.U32 R37, R29, 0x10, RZ ;  /* 0x000000101d257819 */ /* 0x000fe200000006ff */
[----:B------:R-:W-:Y:S01]  /*06d0*/  FMUL R16, R33, R32 ;  /* 0x0000002021107220 */ /* 0x000fe20000400000 */
[----:B------:R-:W-:Y:S01]  /*06e0*/  SEL R31, R9, RZ, !P2 ;  /* 0x000000ff091f7207 */ /* 0x000fe20005000000 */
[----:B------:R-:W-:Y:S01]  /*06f0*/  IMAD.U32 R9, R18, 0x10000, RZ ;  /* 0x0001000012097824 */ /* 0x000fe200078e00ff */
[----:B------:R-:W-:Y:S02]  /*0700*/  PRMT R29, R29, 0x7632, R29 ;  /* 0x000076321d1d7816 */ /* 0x000fe4000000001d */
[----:B------:R-:W-:Y:S01]  /*0710*/  SEL R33, R10, RZ, !P2 ;  /* 0x000000ff0a217207 */ /* 0x000fe20005000000 */
[----:B------:R-:W-:Y:S01]  /*0720*/  FMUL R13, R34, R13 ;  /* 0x0000000d220d7220 */ /* 0x000fe20000400000 */
[----:B------:R-:W-:Y:S01]  /*0730*/  SEL R10, R11, RZ, !P2 ;  /* 0x000000ff0b0a7207 */ /* 0x000fe20005000000 */
[----:B------:R-:W-:Y:S01]  /*0740*/  FMUL R9, R9, R0 ;  /* 0x0000000009097220 */ /* 0x000fe20000400000 */
[----:B------:R-:W-:-:S02]  /*0750*/  SHF.L.U32 R11, R19, 0x10, RZ ;  /* 0x00000010130b7819 */ /* 0x000fc400000006ff */
[----:B------:R-:W-:Y:S02]  /*0760*/  SHF.L.U32 R34, R29, 0x10, RZ ;  /* 0x000000101d227819 */ /* 0x000fe400000006ff */
[----:B------:R-:W-:Y:S02]  /*0770*/  SEL R29, R4, RZ, !P1 ;  /* 0x000000ff041d7207 */ /* 0x000fe40004800000 */
[C---:B------:R-:W-:Y:S02]  /*0780*/  PRMT R4, R31.reuse, 0x7632, R4 ;  /* 0x000076321f047816 */ /* 0x040fe40000000004 */
[----:B------:R-:W-:Y:S01]  /*0790*/  SHF.L.U32 R19, R31, 0x10, RZ ;  /* 0x000000101f137819 */ /* 0x000fe200000006ff */
[----:B------:R-:W-:Y:S01]  /*07a0*/  FMUL R11, R11, R0 ;  /* 0x000000000b0b7220 */ /* 0x000fe20000400000 */
[----:B------:R-:W-:Y:S01]  /*07b0*/  FMUL R32, R9, R28 ;  /* 0x0000001c09207220 */ /* 0x000fe20000400000 */
[----:B------:R-:W-:Y:S02]  /*07c0*/  SEL R31, R5, RZ, !P1 ;  /* 0x000000ff051f7207 */ /* 0x000fe40004800000 */
[----:B------:R-:W-:Y:S01]  /*07d0*/  SHF.L.U32 R5, R4, 0x10, RZ ;  /* 0x0000001004057819 */ /* 0x000fe200000006ff */
[----:B------:R-:W-:Y:S01]  /*07e0*/  FMUL R4, R19, R0 ;  /* 0x0000000013047220 */ /* 0x000fe20000400000 */
[----:B------:R-:W-:Y:S01]  /*07f0*/  FFMA R19, R11, R20, R32 ;  /* 0x000000140b137223 */ /* 0x000fe20000000020 */
[C---:B------:R-:W-:Y:S01]  /*0800*/  PRMT R18, R33.reuse, 0x7632, R18 ;  /* 0x0000763221127816 */ /* 0x040fe20000000012 */
[----:B------:R-:W-:Y:S01]  /*0810*/  FMUL R15, R34, R15 ;  /* 0x0000000f220f7220 */ /* 0x000fe20000400000 */
[----:B------:R-:W-:Y:S01]  /*0820*/  SHF.L.U32 R33, R33, 0x10, RZ ;  /* 0x0000001021217819 */ /* 0x000fe200000006ff */
[----:B------:R-:W-:Y:S01]  /*0830*/  FMUL R14, R35, R14 ;  /* 0x0000000e230e7220 */ /* 0x000fe20000400000 */
[----:B------:R-:W-:Y:S01]  /*0840*/  FMUL R5, R5, R0 ;  /* 0x0000000005057220 */ /* 0x000fe20000400000 */
[----:B------:R-:W-:Y:S01]  /*0850*/  FFMA R34, R4, R27, R19 ;  /* 0x0000001b04227223 */ /* 0x000fe20000000013 */
[----:B------:R-:W-:-:S02]  /*0860*/  SHF.L.U32 R35, R30, 0x10, RZ ;  /* 0x000000101e237819 */ /* 0x000fc400000006ff */
[----:B------:R-:W-:Y:S01]  /*0870*/  SEL R32, R6, RZ, !P1 ;  /* 0x000000ff06207207 */ /* 0x000fe20004800000 */
[----:B------:R-:W-:Y:S01]  /*0880*/  FMUL R6, R33, R0 ;  /* 0x0000000021067220 */ /* 0x000fe20000400000 */
[----:B------:R-:W-:Y:S01]  /*0890*/  SHF.L.U32 R19, R18, 0x10, RZ ;  /* 0x0000001012137819 */ /* 0x000fe200000006ff */
[----:B------:R-:W-:Y:S01]  /*08a0*/  FFMA R33, R5, R26, R34 ;  /* 0x0000001a05217223 */ /* 0x000fe20000000022 */
[----:B------:R-:W-:Y:S01]  /*08b0*/  FMUL R8, R35, R8 ;  /* 0x0000000823087220 */ /* 0x000fe20000400000 */
[C---:B------:R-:W-:Y:S02]  /*08c0*/  PRMT R18, R10.reuse, 0x7632, R18 ;  /* 0x000076320a127816 */ /* 0x040fe40000000012 */
[----:B------:R-:W-:Y:S01]  /*08d0*/  SHF.L.U32 R35, R10, 0x10, RZ ;  /* 0x000000100a237819 */ /* 0x000fe200000006ff */
[----:B------:R-:W-:Y:S01]  /*08e0*/  FMUL R19, R19, R0 ;  /* 0x0000000013137220 */ /* 0x000fe20000400000 */
[----:B------:R-:W-:Y:S01]  /*08f0*/  FFMA R36, R6, R25, R33 ;  /* 0x0000001906247223 */ /* 0x000fe20000000021 */
[----:B------:R-:W-:-:S02]  /*0900*/  SEL R34, R7, RZ, !P1 ;  /* 0x000000ff07227207 */ /* 0x000fc40004800000 */
[----:B------:R-:W-:Y:S01]  /*0910*/  SHF.L.U32 R7, R18, 0x10, RZ ;  /* 0x0000001012077819 */ /* 0x000fe200000006ff */
[----:B------:R-:W-:Y:S01]  /*0920*/  FMUL R10, R35, R0 ;  /* 0x00000000230a7220 */ /* 0x000fe20000400000 */
[----:B------:R-:W-:Y:S01]  /*0930*/  FFMA R33, R19, R24, R36 ;  /* 0x0000001813217223 */ /* 0x000fe20000000024 */
[C---:B------:R-:W-:Y:S02]  /*0940*/  PRMT R18, R29.reuse, 0x7632, R18 ;  /* 0x000076321d127816 */ /* 0x040fe40000000012 */
[----:B------:R-:W-:Y:S01]  /*0950*/  SHF.L.U32 R29, R29, 0x10, RZ ;  /* 0x000000101d1d7819 */ /* 0x000fe200000006ff */
[----:B------:R-:W-:Y:S01]  /*0960*/  FMUL R7, R7, R0 ;  /* 0x0000000007077220 */ /* 0x000fe20000400000 */
[----:B------:R-:W-:Y:S01]  /*0970*/  FFMA R36, R10, R23, R33 ;  /* 0x000000170a247223 */ /* 0x000fe20000000021 */
[----:B------:R-:W-:Y:S01]  /*0980*/  SHF.L.U32 R33, R18, 0x10, RZ ;  /* 0x0000001012217819 */ /* 0x000fe200000006ff */
[----:B------:R-:W-:Y:S01]  /*0990*/  FMUL R12, R37, R12 ;  /* 0x0000000c250c7220 */ /* 0x000fe20000400000 */
[----:B------:R-:W-:Y:S01]  /*09a0*/  FMUL R29, R29, R0 ;  /* 0x000000001d1d7220 */ /* 0x000fe20000400000 */
[----:B------:R-:W-:Y:S01]  /*09b0*/  FFMA R36, R7, R22, R36 ;  /* 0x0000001607247223 */ /* 0x000fe20000000024 */
[----:B------:R-:W-:-:S02]  /*09c0*/  PRMT R30, R31, 0x7632, R30 ;  /* 0x000076321f1e7816 */ /* 0x000fc4000000001e */
[----:B------:R-:W-:Y:S01]  /*09d0*/  SHF.L.U32 R37, R31, 0x10, RZ ;  /* 0x000000101f257819 */ /* 0x000fe200000006ff */
[--C-:B------:R-:W-:Y:S01]  /*09e0*/  FFMA R31, R29, R14, R36.reuse ;  /* 0x0000000e1d1f7223 */ /* 0x100fe20000000024 */
[----:B------:R-:W-:Y:S01]  /*09f0*/  PRMT R35, R18, 0x7632, R35 ;  /* 0x0000763212237816 */ /* 0x000fe20000000023 */
[-C--:B------:R-:W-:Y:S01]  /*0a00*/  FMUL R18, R33, R0.reuse ;  /* 0x0000000021127220 */ /* 0x080fe20000400000 */
[C---:B------:R-:W-:Y:S01]  /*0a10*/  PRMT R36, R30.reuse, 0x7632, R36 ;  /* 0x000076321e247816 */ /* 0x040fe20000000024 */
[----:B------:R-:W-:Y:S01]  /*0a20*/  IMAD.U32 R33, R30, 0x10000, RZ ;  /* 0x000100001e217824 */ /* 0x000fe200078e00ff */
[-C--:B------:R-:W-:Y:S01]  /*0a30*/  FMUL R30, R37, R0.reuse ;  /* 0x00000000251e7220 */ /* 0x080fe20000400000 */
[--C-:B------:R-:W-:Y:S01]  /*0a40*/  FFMA R37, R18, R17, R31.reuse ;  /* 0x0000001112257223 */ /* 0x100fe2000000001f */
[C---:B------:R-:W-:Y:S01]  /*0a50*/  PRMT R31, R32.reuse, 0x7632, R31 ;  /* 0x00007632201f7816 */ /* 0x040fe2000000001f */
[----:B------:R-:W-:Y:S01]  /*0a60*/  FMUL R33, R33, R0 ;  /* 0x0000000021217220 */ /* 0x000fe20000400000 */
[----:B------:R-:W-:Y:S01]  /*0a70*/  SHF.L.U32 R39, R32, 0x10, RZ ;  /* 0x0000001020277819 */ /* 0x000fe200000006ff */
[----:B------:R-:W-:Y:S01]  /*0a80*/  FFMA R32, R30, R13, R37 ;  /* 0x0000000d1e207223 */ /* 0x000fe20000000025 */
[----:B------:R-:W-:-:S03]  /*0a90*/  SHF.L.U32 R41, R31, 0x10, RZ ;  /* 0x000000101f297819 */ /* 0x000fc600000006ff */
[----:B------:R-:W-:Y:S01]  /*0aa0*/  FMUL R31, R39, R0 ;  /* 0x00000000271f7220 */ /* 0x000fe20000400000 */
[----:B------:R-:W-:Y:S01]  /*0ab0*/  FFMA R38, R33, R16, R32 ;  /* 0x0000001021267223 */ /* 0x000fe20000000020 */
[C---:B------:R-:W-:Y:S01]  /*0ac0*/  PRMT R37, R34.reuse, 0x7632, R37 ;  /* 0x0000763222257816 */ /* 0x040fe20000000025 */
[----:B------:R-:W-:Y:S01]  /*0ad0*/  FMUL R32, R41, R0 ;  /* 0x0000000029207220 */ /* 0x000fe20000400000 */
[----:B------:R-:W-:Y:S01]  /*0ae0*/  SHF.L.U32 R43, R34, 0x10, RZ ;  /* 0x00000010222b7819 */ /* 0x000fe200000006ff */
[----:B------:R-:W-:Y:S01]  /*0af0*/  FFMA R39, R31, R12, R38 ;  /* 0x0000000c1f277223 */ /* 0x000fe20000000026 */
[----:B------:R-:W-:Y:S02]  /*0b00*/  SHF.L.U32 R34, R35, 0x10, RZ ;  /* 0x0000001023227819 */ /* 0x000fe400000006ff */
[----:B------:R-:W-:Y:S01]  /*0b10*/  SHF.L.U32 R41, R36, 0x10, RZ ;  /* 0x0000001024297819 */ /* 0x000fe200000006ff */
[----:B------:R-:W-:Y:S01]  /*0b20*/  FMUL R35, R43, R0 ;  /* 0x000000002b237220 */ /* 0x000fe20000400000 */
[----:B------:R-:W-:Y:S01]  /*0b30*/  SHF.L.U32 R45, R37, 0x10, RZ ;  /* 0x00000010252d7819 */ /* 0x000fe200000006ff */
[----:B------:R-:W-:-:S02]  /*0b40*/  FFMA R36, R32, R15, R39 ;  /* 0x0000000f20247223 */ /* 0x000fc40000000027 */
[----:B------:R-:W-:Y:S02]  /*0b50*/  FMUL R37, R41, R34 ;  /* 0x0000002229257220 */ /* 0x000fe40000400000 */
[----:B------:R-:W-:Y:S01]  /*0b60*/  FMUL R34, R45, R0 ;  /* 0x000000002d227220 */ /* 0x000fe20000400000 */
[----:B------:R-:W-:-:S04]  /*0b70*/  FFMA R39, R35, R8, R36 ;  /* 0x0000000823277223 */ /* 0x000fc80000000024 */
[----:B------:R-:W-:-:S05]  /*0b80*/  FFMA R39, R34, R37, R39 ;  /* 0x0000002522277223 */ /* 0x000fca0000000027 */
[----:B------:R-:W0:Y:S02]  /*0b90*/  SHFL.BFLY PT, R36, R39, 0x10, 0x1f ;  /* 0x0e001f0027247f89 */ /* 0x000e2400000e0000 */
[----:B0-----:R-:W-:-:S05]  /*0ba0*/  FADD R36, R39, R36 ;  /* 0x0000002427247221 */ /* 0x001fca0000000000 */
        /* <DEDUP_REMOVED lines=8> */
[----:B------:R-:W-:Y:S04]  /*0c30*/  @!P0 STS [R42], R45 ;  /* 0x0000002d2a008388 */ /* 0x000fe80000000800 */
[----:B------:R-:W-:Y:S06]  /*0c40*/  BAR.SYNC 0x0 ;  /* 0x0000000000007b1d */ /* 0x000fec0000000000 */
[----:B------:R-:W0:Y:S04]  /*0c50*/  LDS R39, [R21.X4] ;  /* 0x0000000015277984 */ /* 0x000e280000004800 */
[----:B0-----:R-:W0:Y:S02]  /*0c60*/  SHFL.BFLY PT, R36, R39, 0x4, 0x1f ;  /* 0x0c801f0027247f89 */ /* 0x001e2400000e0000 */
[----:B0-----:R-:W-:-:S05]  /*0c70*/  FADD R38, R39, R36 ;  /* 0x0000002427267221 */ /* 0x001fca0000000000 */
[----:B------:R-:W0:Y:S01]  /*0c80*/  SHFL.BFLY PT, R41, R38, 0x2, 0x1f ;  /* 0x0c401f0026297f89 */ /* 0x000e2200000e0000 */
[----:B------:R-:W-:Y:S01]  /*0c90*/  LOP3.LUT P0, RZ, R21, 0x7, RZ, 0xc0, !PT ;  /* 0x0000000715ff7812 */ /* 0x000fe2000780c0ff */
[----:B0-----:R-:W-:-:S05]  /*0ca0*/  FADD R41, R38, R41 ;  /* 0x0000002926297221 */ /* 0x001fca0000000000 */
[----:B------:R-:W0:Y:S01]  /*0cb0*/  SHFL.BFLY PT, R36, R41, 0x1, 0x1f ;  /* 0x0c201f0029247f89 */ /* 0x000e2200000e0000 */
[----:B------:R-:W-:Y:S02]  /*0cc0*/  ISETP.LT.AND P0, PT, R21, 0x8, !P0 ;  /* 0x000000081500780c */ /* 0x000fe40004701270 */
[----:B------:R-:W-:Y:S01]  /*0cd0*/  I2FP.F32.S32 R39, c[0x0][0x19c] ;  /* 0x0000670000277a45 */ /* 0x000fe20000201400 */
[----:B0-----:R-:W-:-:S10]  /*0ce0*/  FADD R40, R41, R36 ;  /* 0x0000002429287221 */ /* 0x001fd40000000000 */
[----:B------:R-:W-:Y:S04]  /*0cf0*/  @P0 STS [R21.X4], R40 ;  /* 0x0000002815000388 */ /* 0x000fe80000004800 */
[----:B------:R-:W-:Y:S06]  /*0d00*/  BAR.SYNC 0x0 ;  /* 0x0000000000007b1d */ /* 0x000fec0000000000 */
[----:B------:R-:W0:Y:S01]  /*0d10*/  LDS R36, [RZ] ;  /* 0x00000000ff247984 */ /* 0x000e220000000800 */
[C---:B------:R-:W-:Y:S01]  /*0d20*/  FSETP.GEU.AND P3, PT, |R39|.reuse, 1.175494350822287508e-38, PT ;  /* 0x008000002700780b */ /* 0x040fe20003f6e200 */
[C---:B------:R-:W-:Y:S01]  /*0d30*/  FMUL R38, R39.reuse, 0.25 ;  /* 0x3e80000027267820 */ /* 0x040fe20000400000 */
[----:B------:R-:W-:-:S04]  /*0d40*/  FSETP.GT.AND P0, PT, |R39|, 8.50705917302346158658e+37, PT ;  /* 0x7e8000002700780b */ /* 0x000fc80003f04200 */
[----:B------:R-:W-:-:S07]  /*0d50*/  FSEL R38, R38, R39, P0 ;  /* 0x0000002726267208 */ /* 0x000fce0000000000 */
[----:B------:R-:W-:-:S04]  /*0d60*/  @!P3 FMUL R38, R38, 16777216 ;  /* 0x4b8000002626b820 */ /* 0x000fc80000400000 */
[----:B------:R-:W1:Y:S01]  /*0d70*/  MUFU.RCP R41, R38 ;  /* 0x0000002600297308 */ /* 0x000e620000001000 */
[----:B------:R-:W-:-:S04]  /*0d80*/  @P0 FMUL R0, R0, 0.25 ;  /* 0x3e80000000000820 */ /* 0x000fc80000400000 */
[----:B------:R-:W-:-:S04]  /*0d90*/  @!P3 FMUL R0, R0, 16777216 ;  /* 0x4b8000000000b820 */ /* 0x000fc80000400000 */
[----:B-1----:R-:W-:Y:S01]  /*0da0*/  FMUL R0, R41, R0 ;  /* 0x0000000029007220 */ /* 0x002fe20000400000 */
[-C--:B0-----:R-:W-:Y:S01]  /*0db0*/  FMUL R11, R11, R36.reuse ;  /* 0x000000240b0b7220 */ /* 0x081fe20000400000 */
[-C--:B------:R-:W-:Y:S01]  /*0dc0*/  FMUL R9, R9, R36.reuse ;  /* 0x0000002409097220 */ /* 0x080fe20000400000 */
[-C--:B------:R-:W-:Y:S02]  /*0dd0*/  FMUL R19, R19, R36.reuse ;  /* 0x0000002413137220 */ /* 0x080fe40000400000 */
[-C--:B------:R-:W-:Y:S01]  /*0de0*/  FFMA R11, R20, R39.reuse, -R11 ;  /* 0x00000027140b7223 */ /* 0x080fe2000000080b */
[-C--:B------:R-:W-:Y:S01]  /*0df0*/  FMUL R5, R5, R36.reuse ;  /* 0x0000002405057220 */ /* 0x080fe20000400000 */
[----:B------:R-:W-:Y:S02]  /*0e00*/  FFMA R19, R24, R39, -R19 ;  /* 0x0000002718137223 */ /* 0x000fe40000000813 */
[----:B------:R-:W-:Y:S01]  /*0e10*/  FMUL R20, R0, R11 ;  /* 0x0000000b00147220 */ /* 0x000fe20000400000 */
[----:B------:R-:W-:Y:S01]  /*0e20*/  FFMA R11, R28, R39, -R9 ;  /* 0x000000271c0b7223 */ /* 0x000fe20000000809 */
[-C--:B------:R-:W-:Y:S01]  /*0e30*/  FMUL R6, R6, R36.reuse ;  /* 0x0000002406067220 */ /* 0x080fe20000400000 */
[-C--:B------:R-:W-:Y:S01]  /*0e40*/  FMUL R7, R7, R36.reuse ;  /* 0x0000002407077220 */ /* 0x080fe20000400000 */
[-C--:B------:R-:W-:Y:S01]  /*0e50*/  FMUL R4, R4, R36.reuse ;  /* 0x0000002404047220 */ /* 0x080fe20000400000 */
[----:B------:R0:W-:Y:S01]  /*0e60*/  F2F.BF16.F32 R9, R20 ;  /* 0x0000001400097304 */ /* 0x0001e20000202000 */
[----:B------:R-:W-:Y:S01]  /*0e70*/  FMUL R21, R0, R11 ;  /* 0x0000000b00157220 */ /* 0x000fe20000400000 */
[-C--:B------:R-:W-:Y:S01]  /*0e80*/  FMUL R10, R10, R36.reuse ;  /* 0x000000240a0a7220 */ /* 0x080fe20000400000 */
[-C--:B------:R-:W-:Y:S01]  /*0e90*/  FFMA R11, R26, R39.reuse, -R5 ;  /* 0x000000271a0b7223 */ /* 0x080fe20000000805 */
[----:B------:R-:W-:Y:S01]  /*0ea0*/  FFMA R25, R25, R39, -R6 ;  /* 0x0000002719197223 */ /* 0x000fe20000000806 */
[-C--:B------:R-:W-:Y:S01]  /*0eb0*/  FMUL R33, R33, R36.reuse ;  /* 0x0000002421217220 */ /* 0x080fe20000400000 */
[-C--:B------:R-:W-:Y:S01]  /*0ec0*/  FMUL R32, R32, R36.reuse ;  /* 0x0000002420207220 */ /* 0x080fe20000400000 */
[-C--:B------:R-:W-:Y:S01]  /*0ed0*/  FMUL R34, R34, R36.reuse ;  /* 0x0000002422227220 */ /* 0x080fe20000400000 */
[----:B0-----:R-:W-:Y:S01]  /*0ee0*/  FMUL R20, R0, R19 ;  /* 0x0000001300147220 */ /* 0x001fe20000400000 */
[-C--:B------:R-:W-:Y:S01]  /*0ef0*/  FFMA R19, R22, R39.reuse, -R7 ;  /* 0x0000002716137223 */ /* 0x080fe20000000807 */
[-C--:B------:R-:W-:Y:S01]  /*0f00*/  FFMA R27, R27, R39.reuse, -R4 ;  /* 0x000000271b1b7223 */ /* 0x080fe20000000804 */
[-C--:B------:R-:W-:Y:S01]  /*0f10*/  FMUL R18, R18, R36.reuse ;  /* 0x0000002412127220 */ /* 0x080fe20000400000 */
[----:B------:R-:W-:Y:S01]  /*0f20*/  FFMA R23, R23, R39, -R10 ;  /* 0x0000002717177223 */ /* 0x000fe2000000080a */
[----:B------:R0:W-:Y:S01]  /*0f30*/  F2F.BF16.F32 R4, R21 ;  /* 0x0000001500047304 */ /* 0x0001e20000202000 */
[C---:B------:R-:W-:Y:S01]  /*0f40*/  FMUL R26, R0.reuse, R11 ;  /* 0x0000000b001a7220 */ /* 0x040fe20000400000 */
[----:B------:R-:W-:Y:S01]  /*0f50*/  FMUL R11, R0, R25 ;  /* 0x00000019000b7220 */ /* 0x000fe20000400000 */
[-C--:B------:R-:W-:Y:S01]  /*0f60*/  FFMA R33, R16, R39.reuse, -R33 ;  /* 0x0000002710217223 */ /* 0x080fe20000000821 */
[-C--:B------:R-:W-:Y:S01]  /*0f70*/  FMUL R31, R31, R36.reuse ;  /* 0x000000241f1f7220 */ /* 0x080fe20000400000 */
[-C--:B------:R-:W-:Y:S01]  /*0f80*/  FFMA R15, R15, R39.reuse, -R32 ;  /* 0x000000270f0f7223 */ /* 0x080fe20000000820 */
[----:B------:R-:W-:Y:S01]  /*0f90*/  FFMA R37, R37, R39, -R34 ;  /* 0x0000002725257223 */ /* 0x000fe20000000822 */
[-C--:B------:R-:W-:Y:S01]  /*0fa0*/  FMUL R35, R35, R36.reuse ;  /* 0x0000002423237220 */ /* 0x080fe20000400000 */
[C---:B------:R-:W-:Y:S01]  /*0fb0*/  FMUL R27, R0.reuse, R27 ;  /* 0x0000001b001b7220 */ /* 0x040fe20000400000 */
[C---:B0-----:R-:W-:Y:S01]  /*0fc0*/  FMUL R21, R0.reuse, R19 ;  /* 0x0000001300157220 */ /* 0x041fe20000400000 */
[-C--:B------:R-:W-:Y:S01]  /*0fd0*/  FMUL R29, R29, R36.reuse ;  /* 0x000000241d1d7220 */ /* 0x080fe20000400000 */
[----:B------:R-:W-:Y:S01]  /*0fe0*/  FFMA R19, R17, R39, -R18 ;  /* 0x0000002711137223 */ /* 0x000fe20000000812 */
[----:B------:R-:W-:Y:S01]  /*0ff0*/  FMUL R23, R0, R23 ;  /* 0x0000001700177220 */ /* 0x000fe20000400000 */
[----:B------:R-:W-:Y:S01]  /*1000*/  FMUL R30, R30, R36 ;  /* 0x000000241e1e7220 */ /* 0x000fe20000400000 */
[----:B------:R-:W-:Y:S01]  /*1010*/  FMUL R33, R0, R33 ;  /* 0x0000002100217220 */ /* 0x000fe20000400000 */
[----:B------:R-:W-:Y:S01]  /*1020*/  FFMA R31, R12, R39, -R31 ;  /* 0x000000270c1f7223 */ /* 0x000fe2000000081f */
[C---:B------:R-:W-:Y:S01]  /*1030*/  FMUL R15, R0.reuse, R15 ;  /* 0x0000000f000f7220 */ /* 0x040fe20000400000 */
[----:B------:R-:W-:Y:S01]  /*1040*/  FMUL R37, R0, R37 ;  /* 0x0000002500257220 */ /* 0x000fe20000400000 */
[-C--:B------:R-:W-:Y:S01]  /*1050*/  FFMA R35, R8, R39.reuse, -R35 ;  /* 0x0000002708237223 */ /* 0x080fe20000000823 */
[----:B------:R-:W-:Y:S01]  /*1060*/  F2F.BF16.F32 R5, R27 ;  /* 0x0000001b00057304 */ /* 0x000fe20000202000 */
[----:B------:R-:W-:Y:S01]  /*1070*/  FFMA R29, R14, R39, -R29 ;  /* 0x000000270e1d7223 */ /* 0x000fe2000000081d */
[C---:B------:R-:W-:Y:S01]  /*1080*/  FMUL R18, R0.reuse, R19 ;  /* 0x0000001300127220 */ /* 0x040fe20000400000 */
[----:B------:R-:W-:Y:S01]  /*1090*/  FFMA R19, R13, R39, -R30 ;  /* 0x000000270d137223 */ /* 0x000fe2000000081e */
[C---:B------:R-:W-:Y:S01]  /*10a0*/  FMUL R31, R0.reuse, R31 ;  /* 0x0000001f001f7220 */ /* 0x040fe20000400000 */
[----:B------:R-:W-:-:S03]  /*10b0*/  FMUL R35, R0, R35 ;  /* 0x0000002300237220 */ /* 0x000fc60000400000 */
[----:B------:R-:W0:Y:S01]  /*10c0*/  F2F.BF16.F32 R6, R26 ;  /* 0x0000001a00067304 */ /* 0x000e220000202000 */
[C---:B------:R-:W-:Y:S01]  /*10d0*/  FMUL R29, R0.reuse, R29 ;  /* 0x0000001d001d7220 */ /* 0x040fe20000400000 */
[----:B------:R-:W-:-:S06]  /*10e0*/  FMUL R19, R0, R19 ;  /* 0x0000001300137220 */ /* 0x000fcc0000400000 */
[----:B------:R-:W-:Y:S08]  /*10f0*/  F2F.BF16.F32 R11, R11 ;  /* 0x0000000b000b7304 */ /* 0x000ff00000202000 */
[----:B------:R-:W1:Y:S08]  /*1100*/  F2F.BF16.F32 R10, R20 ;  /* 0x00000014000a7304 */ /* 0x000e700000202000 */
[----:B------:R-:W-:Y:S08]  /*1110*/  F2F.BF16.F32 R7, R23 ;  /* 0x0000001700077304 */ /* 0x000ff00000202000 */
[----:B------:R-:W2:Y:S08]  /*1120*/  F2F.BF16.F32 R14, R21 ;  /* 0x00000015000e7304 */ /* 0x000eb00000202000 */
[----:B------:R-:W3:Y:S08]  /*1130*/  F2F.BF16.F32 R13, R18 ;  /* 0x00000012000d7304 */ /* 0x000ef00000202000 */
[----:B------:R-:W4:Y:S08]  /*1140*/  F2F.BF16.F32 R33, R33 ;  /* 0x0000002100217304 */ /* 0x000f300000202000 */
[----:B------:R-:W5:Y:S08]  /*1150*/  F2F.BF16.F32 R15, R15 ;  /* 0x0000000f000f7304 */ /* 0x000f700000202000 */
[----:B------:R-:W1:Y:S01]  /*1160*/  F2F.BF16.F32 R37, R37 ;  /* 0x0000002500257304 */ /* 0x000e620000202000 */
[----:B0-----:R-:W-:-:S07]  /*1170*/  PRMT R5, R5, 0x5410, R6 ;  /* 0x0000541005057816 */ /* 0x001fce0000000006 */
[----:B------:R-:W0:Y:S08]  /*1180*/  F2F.BF16.F32 R17, R29 ;  /* 0x0000001d00117304 */ /* 0x000e300000202000 */
[----:B------:R-:W0:Y:S08]  /*1190*/  F2F.BF16.F32 R16, R19 ;  /* 0x0000001300107304 */ /* 0x000e300000202000 */
[----:B------:R-:W0:Y:S08]  /*11a0*/  F2F.BF16.F32 R31, R31 ;  /* 0x0000001f001f7304 */ /* 0x000e300000202000 */
[----:B------:R-:W0:Y:S01]  /*11b0*/  F2F.BF16.F32 R35, R35 ;  /* 0x0000002300237304 */ /* 0x000e220000202000 */
[----:B------:R-:W-:-:S02]  /*11c0*/  PRMT R4, R9, 0x5410, R4 ;  /* 0x0000541009047816 */ /* 0x000fc40000000004 */
[----:B-1----:R-:W-:Y:S02]  /*11d0*/  PRMT R6, R11, 0x5410, R10 ;  /* 0x000054100b067816 */ /* 0x002fe4000000000a */
[----:B--2---:R-:W-:Y:S02]  /*11e0*/  PRMT R7, R7, 0x5410, R14 ;  /* 0x0000541007077816 */ /* 0x004fe4000000000e */
[----:B---3--:R-:W-:Y:S02]  /*11f0*/  SHF.L.U32 R0, R13, 0x10, RZ ;  /* 0x000000100d007819 */ /* 0x008fe400000006ff */
[----:B----4-:R-:W-:Y:S01]  /*1200*/  SHF.L.U32 R9, R33, 0x10, RZ ;  /* 0x0000001021097819 */ /* 0x010fe200000006ff */
[----:B------:R1:W-:Y:S01]  /*1210*/  @!P2 STG.E.128 [R2.64], R4 ;  /* 0x000000040200a986 */ /* 0x0003e2000c101d04 */
[----:B-----5:R-:W-:Y:S02]  /*1220*/  SHF.L.U32 R8, R15, 0x10, RZ ;  /* 0x000000100f087819 */ /* 0x020fe400000006ff */
[----:B------:R-:W-:-:S02]  /*1230*/  SHF.L.U32 R10, R37, 0x10, RZ ;  /* 0x00000010250a7819 */ /* 0x000fc400000006ff */
[----:B0-----:R-:W-:Y:S02]  /*1240*/  LOP3.LUT R32, R17, R0, RZ, 0xfc, !PT ;  /* 0x0000000011207212 */ /* 0x001fe400078efcff */
[----:B------:R-:W-:Y:S02]  /*1250*/  LOP3.LUT R33, R16, R9, RZ, 0xfc, !PT ;  /* 0x0000000910217212 */ /* 0x000fe400078efcff */
[----:B------:R-:W-:Y:S02]  /*1260*/  LOP3.LUT R34, R31, R8, RZ, 0xfc, !PT ;  /* 0x000000081f227212 */ /* 0x000fe400078efcff */
[----:B------:R-:W-:Y:S01]  /*1270*/  LOP3.LUT R35, R35, R10, RZ, 0xfc, !PT ;  /* 0x0000000a23237212 */ /* 0x000fe200078efcff */
[----:B------:R-:W-:Y:S06]  /*1280*/  @P1 EXIT ;  /* 0x000000000000194d */ /* 0x000fec0003800000 */
[----:B------:R-:W-:Y:S01]  /*1290*/  STG.E.128 [R2.64+0x1000], R32 ;  /* 0x0010002002007986 */ /* 0x000fe2000c101d04 */
[----:B------:R-:W-:Y:S05]  /*12a0*/  EXIT ;  /* 0x000000000000794d */ /* 0x000fea0003800000 */
.L_x_0:
[----:B------:R-:W-:-:S00]  /*12b0*/  BRA `(.L_x_0) ;  /* 0xfffffff000007947 */ /* 0x000fc0000383ffff */
[----:B------:R-:W-:-:S00]  /*12c0*/  NOP ;  /* 0x0000000000007918 */ /* 0x000fc00000000000 */
        /* <DEDUP_REMOVED lines=11> */
.L_x_1:


//--------------------- .nv.shared._rms_layernorm_backward_0d1d2d3d4d5c6d7c8d9d10d11 --------------------------
	.section	.nv.shared._rms_layernorm_backward_0d1d2d3d4d5c6d7c8d9d10d11,"aw",@nobits
	.align	16
